//
// Generated by NVIDIA NVVM Compiler
//
// Compiler Build ID: CL-36424714
// Cuda compilation tools, release 13.0, V13.0.88
// Based on NVVM 20.0.0
//

.version 9.0
.target sm_100
.address_size 64

	// .globl	_Z7PathBigPiS_iiS_S_ii

.visible .entry _Z7PathBigPiS_iiS_S_ii(
	.param .u64 .ptr .align 1 _Z7PathBigPiS_iiS_S_ii_param_0,
	.param .u64 .ptr .align 1 _Z7PathBigPiS_iiS_S_ii_param_1,
	.param .u32 _Z7PathBigPiS_iiS_S_ii_param_2,
	.param .u32 _Z7PathBigPiS_iiS_S_ii_param_3,
	.param .u64 .ptr .align 1 _Z7PathBigPiS_iiS_S_ii_param_4,
	.param .u64 .ptr .align 1 _Z7PathBigPiS_iiS_S_ii_param_5,
	.param .u32 _Z7PathBigPiS_iiS_S_ii_param_6,
	.param .u32 _Z7PathBigPiS_iiS_S_ii_param_7
)
{
	.reg .pred 	%p<16>;
	.reg .b32 	%r<41>;
	.reg .b64 	%rd<21>;

	ld.param.u64 	%rd7, [_Z7PathBigPiS_iiS_S_ii_param_0];
	ld.param.u64 	%rd8, [_Z7PathBigPiS_iiS_S_ii_param_1];
	ld.param.u32 	%r16, [_Z7PathBigPiS_iiS_S_ii_param_2];
	ld.param.u32 	%r17, [_Z7PathBigPiS_iiS_S_ii_param_3];
	ld.param.u64 	%rd9, [_Z7PathBigPiS_iiS_S_ii_param_4];
	ld.param.u64 	%rd10, [_Z7PathBigPiS_iiS_S_ii_param_5];
	ld.param.u32 	%r18, [_Z7PathBigPiS_iiS_S_ii_param_6];
	ld.param.u32 	%r19, [_Z7PathBigPiS_iiS_S_ii_param_7];
	cvta.to.global.u64 	%rd1, %rd8;
	cvta.to.global.u64 	%rd2, %rd7;
	cvta.to.global.u64 	%rd3, %rd9;
	cvta.to.global.u64 	%rd4, %rd10;
	mov.b32 	%r20, 0;
	st.global.u32 	[%rd4], %r20;
	st.global.u32 	[%rd3], %r20;
	mul.wide.s32 	%rd11, %r19, 4;
	add.s64 	%rd12, %rd3, %rd11;
	st.global.u32 	[%rd12], %r17;
	add.s64 	%rd13, %rd4, %rd11;
	st.global.u32 	[%rd13], %r16;
	mov.u32 	%r1, %tid.x;
	mad.lo.s32 	%r21, %r18, %r1, %r18;
	add.s32 	%r22, %r21, -1;
	setp.gt.s32 	%p1, %r22, %r16;
	sub.s32 	%r23, %r22, %r16;
	selp.b32 	%r36, %r23, 0, %p1;
	min.s32 	%r38, %r22, %r16;
	mov.u32 	%r37, %r36;
$L__BB0_1:
	sub.s32 	%r24, %r38, %r36;
	abs.s32 	%r25, %r24;
	shr.u32 	%r26, %r25, 31;
	add.s32 	%r27, %r25, %r26;
	shr.s32 	%r28, %r27, 1;
	add.s32 	%r39, %r28, %r37;
	sub.s32 	%r40, %r38, %r28;
	setp.lt.s32 	%p2, %r40, 0;
	setp.gt.s32 	%p3, %r39, %r17;
	or.pred  	%p4, %p2, %p3;
	@%p4 bra 	$L__BB0_13;
	setp.eq.s32 	%p5, %r40, %r16;
	setp.eq.s32 	%p6, %r39, 0;
	or.pred  	%p7, %p5, %p6;
	mul.wide.u32 	%rd14, %r40, 4;
	add.s64 	%rd5, %rd2, %rd14;
	mul.wide.s32 	%rd15, %r39, 4;
	add.s64 	%rd6, %rd1, %rd15;
	@%p7 bra 	$L__BB0_4;
	ld.global.u32 	%r30, [%rd5];
	ld.global.u32 	%r31, [%rd6+-4];
	setp.le.s32 	%p8, %r30, %r31;
	@%p8 bra 	$L__BB0_13;
$L__BB0_4:
	setp.eq.s32 	%p9, %r39, %r17;
	setp.eq.s32 	%p10, %r40, 0;
	or.pred  	%p11, %p9, %p10;
	@%p11 bra 	$L__BB0_6;
	add.s32 	%r38, %r40, -1;
	mul.wide.u32 	%rd16, %r38, 4;
	add.s64 	%rd17, %rd2, %rd16;
	ld.global.u32 	%r32, [%rd17];
	ld.global.u32 	%r33, [%rd6];
	setp.gt.s32 	%p12, %r32, %r33;
	@%p12 bra 	$L__BB0_12;
$L__BB0_6:
	setp.ge.s32 	%p13, %r40, %r16;
	@%p13 bra 	$L__BB0_10;
	setp.eq.s32 	%p14, %r39, %r17;
	@%p14 bra 	$L__BB0_9;
	ld.global.u32 	%r34, [%rd5];
	ld.global.u32 	%r35, [%rd6];
	setp.gt.s32 	%p15, %r34, %r35;
	@%p15 bra 	$L__BB0_10;
$L__BB0_9:
	add.s32 	%r40, %r40, 1;
	bra.uni 	$L__BB0_11;
$L__BB0_10:
	add.s32 	%r39, %r39, 1;
$L__BB0_11:
	mul.wide.u32 	%rd18, %r1, 4;
	add.s64 	%rd19, %rd3, %rd18;
	st.global.u32 	[%rd19+4], %r39;
	add.s64 	%rd20, %rd4, %rd18;
	st.global.u32 	[%rd20+4], %r40;
	ret;
$L__BB0_12:
	add.s32 	%r37, %r39, 1;
	bra.uni 	$L__BB0_1;
$L__BB0_13:
	add.s32 	%r36, %r40, 1;
	bra.uni 	$L__BB0_1;

}
	// .globl	_Z10MergeBig_kPiS_S_S_S_i
.visible .entry _Z10MergeBig_kPiS_S_S_S_i(
	.param .u64 .ptr .align 1 _Z10MergeBig_kPiS_S_S_S_i_param_0,
	.param .u64 .ptr .align 1 _Z10MergeBig_kPiS_S_S_S_i_param_1,
	.param .u64 .ptr .align 1 _Z10MergeBig_kPiS_S_S_S_i_param_2,
	.param .u64 .ptr .align 1 _Z10MergeBig_kPiS_S_S_S_i_param_3,
	.param .u64 .ptr .align 1 _Z10MergeBig_kPiS_S_S_S_i_param_4,
	.param .u32 _Z10MergeBig_kPiS_S_S_S_i_param_5
)
{
	.reg .pred 	%p<17>;
	.reg .b32 	%r<48>;
	.reg .b64 	%rd<31>;

	ld.param.u64 	%rd9, [_Z10MergeBig_kPiS_S_S_S_i_param_0];
	ld.param.u64 	%rd8, [_Z10MergeBig_kPiS_S_S_S_i_param_1];
	ld.param.u64 	%rd10, [_Z10MergeBig_kPiS_S_S_S_i_param_2];
	ld.param.u64 	%rd11, [_Z10MergeBig_kPiS_S_S_S_i_param_3];
	ld.param.u64 	%rd12, [_Z10MergeBig_kPiS_S_S_S_i_param_4];
	ld.param.u32 	%r22, [_Z10MergeBig_kPiS_S_S_S_i_param_5];
	cvta.to.global.u64 	%rd1, %rd10;
	cvta.to.global.u64 	%rd13, %rd9;
	cvta.to.global.u64 	%rd14, %rd12;
	cvta.to.global.u64 	%rd15, %rd11;
	mov.u32 	%r23, %ctaid.x;
	mov.u32 	%r24, %ntid.x;
	mov.u32 	%r25, %tid.x;
	mad.lo.s32 	%r26, %r23, %r24, %r25;
	div.s32 	%r27, %r26, %r22;
	mul.lo.s32 	%r1, %r27, %r22;
	mul.wide.s32 	%rd16, %r27, 4;
	add.s64 	%rd17, %rd15, %rd16;
	ld.global.u32 	%r28, [%rd17];
	mul.wide.s32 	%rd18, %r28, 4;
	add.s64 	%rd2, %rd13, %rd18;
	add.s64 	%rd19, %rd14, %rd16;
	ld.global.u32 	%r2, [%rd19];
	ld.global.u32 	%r29, [%rd17+4];
	sub.s32 	%r3, %r29, %r28;
	ld.global.u32 	%r30, [%rd19+4];
	sub.s32 	%r4, %r30, %r2;
	sub.s32 	%r5, %r26, %r1;
	add.s32 	%r31, %r4, %r3;
	setp.ge.s32 	%p1, %r5, %r31;
	@%p1 bra 	$L__BB1_10;
	setp.gt.s32 	%p2, %r5, %r3;
	sub.s32 	%r32, %r5, %r3;
	selp.b32 	%r43, %r32, 0, %p2;
	min.s32 	%r45, %r5, %r3;
	cvt.s64.s32 	%rd3, %r2;
	cvta.to.global.u64 	%rd4, %rd8;
	mov.u32 	%r44, %r43;
$L__BB1_2:
	sub.s32 	%r33, %r45, %r43;
	abs.s32 	%r34, %r33;
	shr.u32 	%r35, %r34, 31;
	add.s32 	%r36, %r34, %r35;
	shr.s32 	%r37, %r36, 1;
	add.s32 	%r11, %r37, %r44;
	sub.s32 	%r12, %r45, %r37;
	setp.lt.s32 	%p3, %r12, 0;
	setp.gt.s32 	%p4, %r11, %r4;
	or.pred  	%p5, %p3, %p4;
	@%p5 bra 	$L__BB1_16;
	setp.eq.s32 	%p6, %r12, %r3;
	setp.eq.s32 	%p7, %r11, 0;
	or.pred  	%p8, %p6, %p7;
	mul.wide.u32 	%rd20, %r12, 4;
	add.s64 	%rd5, %rd2, %rd20;
	cvt.s64.s32 	%rd21, %r11;
	add.s64 	%rd22, %rd3, %rd21;
	shl.b64 	%rd23, %rd22, 2;
	add.s64 	%rd6, %rd4, %rd23;
	@%p8 bra 	$L__BB1_5;
	ld.global.u32 	%r39, [%rd5];
	ld.global.u32 	%r40, [%rd6+-4];
	setp.le.s32 	%p9, %r39, %r40;
	@%p9 bra 	$L__BB1_16;
$L__BB1_5:
	setp.eq.s32 	%p10, %r11, %r4;
	setp.eq.s32 	%p11, %r12, 0;
	or.pred  	%p12, %p10, %p11;
	@%p12 bra 	$L__BB1_7;
	add.s32 	%r45, %r12, -1;
	mul.wide.u32 	%rd24, %r45, 4;
	add.s64 	%rd25, %rd2, %rd24;
	ld.global.u32 	%r41, [%rd25];
	ld.global.u32 	%r42, [%rd6];
	setp.gt.s32 	%p13, %r41, %r42;
	@%p13 bra 	$L__BB1_15;
$L__BB1_7:
	mul.wide.s32 	%rd26, %r1, 4;
	add.s64 	%rd7, %rd1, %rd26;
	setp.lt.s32 	%p14, %r12, %r3;
	@%p14 bra 	$L__BB1_11;
	ld.global.u32 	%r47, [%rd6];
$L__BB1_9:
	mul.wide.s32 	%rd27, %r5, 4;
	add.s64 	%rd28, %rd7, %rd27;
	st.global.u32 	[%rd28], %r47;
$L__BB1_10:
	ret;
$L__BB1_11:
	setp.ne.s32 	%p15, %r11, %r4;
	@%p15 bra 	$L__BB1_13;
	ld.global.u32 	%r46, [%rd5];
	bra.uni 	$L__BB1_14;
$L__BB1_13:
	ld.global.u32 	%r46, [%rd5];
	ld.global.u32 	%r47, [%rd6];
	setp.gt.s32 	%p16, %r46, %r47;
	@%p16 bra 	$L__BB1_9;
$L__BB1_14:
	mul.wide.s32 	%rd29, %r5, 4;
	add.s64 	%rd30, %rd7, %rd29;
	st.global.u32 	[%rd30], %r46;
	bra.uni 	$L__BB1_10;
$L__BB1_15:
	add.s32 	%r44, %r11, 1;
	bra.uni 	$L__BB1_2;
$L__BB1_16:
	add.s32 	%r43, %r12, 1;
	bra.uni 	$L__BB1_2;

}


// ===== COMPILED SASS (sm_100) =====

	.target	sm_100

	.elftype	@"ET_EXEC"


//--------------------- .note.nv.tkinfo           --------------------------
	.section	.note.nv.tkinfo,"",@"SHT_NOTE"
	.sectionflags	@"SHF_NOTE_NV_TKINFO"
	.tkinfo
        /*0018*/ 	.word	0x00000002
        /*0030*/ 	.string	""
        /*0030*/ 	.string	"ptxas"
        /*0030*/ 	.string	"Cuda compilation tools, release 13.0, V13.0.88"
        /*0030*/ 	.string	"Build cuda_13.0.r13.0/compiler.36424714_0"
        /*0030*/ 	.string	"-arch sm_100 -m 64 "



//--------------------- .note.nv.cuinfo           --------------------------
	.section	.note.nv.cuinfo,"",@"SHT_NOTE"
	.sectionflags	@"SHF_NOTE_NV_CUINFO"
        /*0018*/ 	.short	0x0002
        /*001a*/ 	.short	0x0064
        /*001c*/ 	.short	0x0082
	.zero		2


//--------------------- .nv.info                  --------------------------
	.section	.nv.info,"",@"SHT_CUDA_INFO"
	.align	4


	//----- nvinfo : EIATTR_REGCOUNT
	.align		4
        /*0000*/ 	.byte	0x04, 0x2f
        /*0002*/ 	.short	(.L_1 - .L_0)
	.align		4
.L_0:
        /*0004*/ 	.word	index@(_Z7PathBigPiS_iiS_S_ii)
        /*0008*/ 	.word	0x00000018


	//----- nvinfo : EIATTR_FRAME_SIZE
	.align		4
.L_1:
        /*000c*/ 	.byte	0x04, 0x11
        /*000e*/ 	.short	(.L_3 - .L_2)
	.align		4
.L_2:
        /*0010*/ 	.word	index@(_Z7PathBigPiS_iiS_S_ii)
        /*0014*/ 	.word	0x00000000


	//----- nvinfo : EIATTR_REGCOUNT
	.align		4
.L_3:
        /*0018*/ 	.byte	0x04, 0x2f
        /*001a*/ 	.short	(.L_5 - .L_4)
	.align		4
.L_4:
        /*001c*/ 	.word	index@(_Z10MergeBig_kPiS_S_S_S_i)
        /*0020*/ 	.word	0x00000018


	//----- nvinfo : EIATTR_FRAME_SIZE
	.align		4
.L_5:
        /*0024*/ 	.byte	0x04, 0x11
        /*0026*/ 	.short	(.L_7 - .L_6)
	.align		4
.L_6:
        /*0028*/ 	.word	index@(_Z10MergeBig_kPiS_S_S_S_i)
        /*002c*/ 	.word	0x00000000


	//----- nvinfo : EIATTR_MIN_STACK_SIZE
	.align		4
.L_7:
        /*0030*/ 	.byte	0x04, 0x12
        /*0032*/ 	.short	(.L_9 - .L_8)
	.align		4
.L_8:
        /*0034*/ 	.word	index@(_Z10MergeBig_kPiS_S_S_S_i)
        /*0038*/ 	.word	0x00000000


	//----- nvinfo : EIATTR_MIN_STACK_SIZE
	.align		4
.L_9:
        /*003c*/ 	.byte	0x04, 0x12
        /*003e*/ 	.short	(.L_11 - .L_10)
	.align		4
.L_10:
        /*0040*/ 	.word	index@(_Z7PathBigPiS_iiS_S_ii)
        /*0044*/ 	.word	0x00000000
.L_11:


//--------------------- .nv.compat                --------------------------
	.section	.nv.compat,"",@"SHT_CUDA_COMPAT_INFO"
	.align	4
        /*0000*/ 	.byte	0x02, 0x09, 0x00, 0x00, 0x02, 0x02, 0x01, 0x00, 0x02, 0x05, 0x05, 0x00, 0x03, 0x07, 0x01, 0x01
        /*0010*/ 	.byte	0x02, 0x03, 0x00, 0x00, 0x02, 0x06, 0x01, 0x00, 0x04, 0x0b, 0x08, 0x00, 0x09, 0x00, 0x00, 0x00
        /*0020*/ 	.byte	0x00, 0x00, 0x00, 0x00


//--------------------- .nv.info._Z10MergeBig_kPiS_S_S_S_i --------------------------
	.section	.nv.info._Z10MergeBig_kPiS_S_S_S_i,"",@"SHT_CUDA_INFO"
	.sectionflags	@""
	.align	4


	//----- nvinfo : EIATTR_CUDA_API_VERSION
	.align		4
        /*0000*/ 	.byte	0x04, 0x37
        /*0002*/ 	.short	(.L_13 - .L_12)
.L_12:
        /*0004*/ 	.word	0x00000082


	//----- nvinfo : EIATTR_KPARAM_INFO
	.align		4
.L_13:
        /*0008*/ 	.byte	0x04, 0x17
        /*000a*/ 	.short	(.L_15 - .L_14)
.L_14:
        /*000c*/ 	.word	0x00000000
        /*0010*/ 	.short	0x0005
        /*0012*/ 	.short	0x0028
        /*0014*/ 	.byte	0x00, 0xf0, 0x11, 0x00


	//----- nvinfo : EIATTR_KPARAM_INFO
	.align		4
.L_15:
        /*0018*/ 	.byte	0x04, 0x17
        /*001a*/ 	.short	(.L_17 - .L_16)
.L_16:
        /*001c*/ 	.word	0x00000000
        /*0020*/ 	.short	0x0004
        /*0022*/ 	.short	0x0020
        /*0024*/ 	.byte	0x00, 0xf5, 0x21, 0x00


	//----- nvinfo : EIATTR_KPARAM_INFO
	.align		4
.L_17:
        /*0028*/ 	.byte	0x04, 0x17
        /*002a*/ 	.short	(.L_19 - .L_18)
.L_18:
        /*002c*/ 	.word	0x00000000
        /*0030*/ 	.short	0x0003
        /*0032*/ 	.short	0x0018
        /*0034*/ 	.byte	0x00, 0xf5, 0x21, 0x00


	//----- nvinfo : EIATTR_KPARAM_INFO
	.align		4
.L_19:
        /*0038*/ 	.byte	0x04, 0x17
        /*003a*/ 	.short	(.L_21 - .L_20)
.L_20:
        /*003c*/ 	.word	0x00000000
        /*0040*/ 	.short	0x0002
        /*0042*/ 	.short	0x0010
        /*0044*/ 	.byte	0x00, 0xf5, 0x21, 0x00


	//----- nvinfo : EIATTR_KPARAM_INFO
	.align		4
.L_21:
        /*0048*/ 	.byte	0x04, 0x17
        /*004a*/ 	.short	(.L_23 - .L_22)
.L_22:
        /*004c*/ 	.word	0x00000000
        /*0050*/ 	.short	0x0001
        /*0052*/ 	.short	0x0008
        /*0054*/ 	.byte	0x00, 0xf5, 0x21, 0x00


	//----- nvinfo : EIATTR_KPARAM_INFO
	.align		4
.L_23:
        /*0058*/ 	.byte	0x04, 0x17
        /*005a*/ 	.short	(.L_25 - .L_24)
.L_24:
        /*005c*/ 	.word	0x00000000
        /*0060*/ 	.short	0x0000
        /*0062*/ 	.short	0x0000
        /*0064*/ 	.byte	0x00, 0xf5, 0x21, 0x00


	//----- nvinfo : EIATTR_SPARSE_MMA_MASK
	.align		4
.L_25:
        /*0068*/ 	.byte	0x03, 0x50
        /*006a*/ 	.short	0x0000


	//----- nvinfo : EIATTR_MAXREG_COUNT
	.align		4
        /*006c*/ 	.byte	0x03, 0x1b
        /*006e*/ 	.short	0x00ff


	//----- nvinfo : EIATTR_MERCURY_ISA_VERSION
	.align		4
        /*0070*/ 	.byte	0x03, 0x5f
        /*0072*/ 	.short	0x0101


	//----- nvinfo : EIATTR_VRC_CTA_INIT_COUNT
	.align		4
        /*0074*/ 	.byte	0x02, 0x4a
	.zero		1
	.zero		1


	//----- nvinfo : EIATTR_EXIT_INSTR_OFFSETS
	.align		4
        /*0078*/ 	.byte	0x04, 0x1c
        /*007a*/ 	.short	(.L_27 - .L_26)


	//   ....[0]....
.L_26:
        /*007c*/ 	.word	0x000002e0


	//   ....[1]....
        /*0080*/ 	.word	0x00000730


	//   ....[2]....
        /*0084*/ 	.word	0x00000770


	//----- nvinfo : EIATTR_CRS_STACK_SIZE
	.align		4
.L_27:
        /*0088*/ 	.byte	0x04, 0x1e
        /*008a*/ 	.short	(.L_29 - .L_28)
.L_28:
        /*008c*/ 	.word	0x00000000


	//----- nvinfo : EIATTR_CBANK_PARAM_SIZE
	.align		4
.L_29:
        /*0090*/ 	.byte	0x03, 0x19
        /*0092*/ 	.short	0x002c


	//----- nvinfo : EIATTR_PARAM_CBANK
	.align		4
        /*0094*/ 	.byte	0x04, 0x0a
        /*0096*/ 	.short	(.L_31 - .L_30)
	.align		4
.L_30:
        /*0098*/ 	.word	index@(.nv.constant0._Z10MergeBig_kPiS_S_S_S_i)
        /*009c*/ 	.short	0x0380
        /*009e*/ 	.short	0x002c


	//----- nvinfo : EIATTR_SW_WAR
	.align		4
.L_31:
        /*00a0*/ 	.byte	0x04, 0x36
        /*00a2*/ 	.short	(.L_33 - .L_32)
.L_32:
        /*00a4*/ 	.word	0x00000008
.L_33:


//--------------------- .nv.info._Z7PathBigPiS_iiS_S_ii --------------------------
	.section	.nv.info._Z7PathBigPiS_iiS_S_ii,"",@"SHT_CUDA_INFO"
	.sectionflags	@""
	.align	4


	//----- nvinfo : EIATTR_CUDA_API_VERSION
	.align		4
        /*0000*/ 	.byte	0x04, 0x37
        /*0002*/ 	.short	(.L_35 - .L_34)
.L_34:
        /*0004*/ 	.word	0x00000082


	//----- nvinfo : EIATTR_KPARAM_INFO
	.align		4
.L_35:
        /*0008*/ 	.byte	0x04, 0x17
        /*000a*/ 	.short	(.L_37 - .L_36)
.L_36:
        /*000c*/ 	.word	0x00000000
        /*0010*/ 	.short	0x0007
        /*0012*/ 	.short	0x002c
        /*0014*/ 	.byte	0x00, 0xf0, 0x11, 0x00


	//----- nvinfo : EIATTR_KPARAM_INFO
	.align		4
.L_37:
        /*0018*/ 	.byte	0x04, 0x17
        /*001a*/ 	.short	(.L_39 - .L_38)
.L_38:
        /*001c*/ 	.word	0x00000000
        /*0020*/ 	.short	0x0006
        /*0022*/ 	.short	0x0028
        /*0024*/ 	.byte	0x00, 0xf0, 0x11, 0x00


	//----- nvinfo : EIATTR_KPARAM_INFO
	.align		4
.L_39:
        /*0028*/ 	.byte	0x04, 0x17
        /*002a*/ 	.short	(.L_41 - .L_40)
.L_40:
        /*002c*/ 	.word	0x00000000
        /*0030*/ 	.short	0x0005
        /*0032*/ 	.short	0x0020
        /*0034*/ 	.byte	0x00, 0xf5, 0x21, 0x00


	//----- nvinfo : EIATTR_KPARAM_INFO
	.align		4
.L_41:
        /*0038*/ 	.byte	0x04, 0x17
        /*003a*/ 	.short	(.L_43 - .L_42)
.L_42:
        /*003c*/ 	.word	0x00000000
        /*0040*/ 	.short	0x0004
        /*0042*/ 	.short	0x0018
        /*0044*/ 	.byte	0x00, 0xf5, 0x21, 0x00


	//----- nvinfo : EIATTR_KPARAM_INFO
	.align		4
.L_43:
        /*0048*/ 	.byte	0x04, 0x17
        /*004a*/ 	.short	(.L_45 - .L_44)
.L_44:
        /*004c*/ 	.word	0x00000000
        /*0050*/ 	.short	0x0003
        /*0052*/ 	.short	0x0014
        /*0054*/ 	.byte	0x00, 0xf0, 0x11, 0x00


	//----- nvinfo : EIATTR_KPARAM_INFO
	.align		4
.L_45:
        /*0058*/ 	.byte	0x04, 0x17
        /*005a*/ 	.short	(.L_47 - .L_46)
.L_46:
        /*005c*/ 	.word	0x00000000
        /*0060*/ 	.short	0x0002
        /*0062*/ 	.short	0x0010
        /*0064*/ 	.byte	0x00, 0xf0, 0x11, 0x00


	//----- nvinfo : EIATTR_KPARAM_INFO
	.align		4
.L_47:
        /*0068*/ 	.byte	0x04, 0x17
        /*006a*/ 	.short	(.L_49 - .L_48)
.L_48:
        /*006c*/ 	.word	0x00000000
        /*0070*/ 	.short	0x0001
        /*0072*/ 	.short	0x0008
        /*0074*/ 	.byte	0x00, 0xf5, 0x21, 0x00


	//----- nvinfo : EIATTR_KPARAM_INFO
	.align		4
.L_49:
        /*0078*/ 	.byte	0x04, 0x17
        /*007a*/ 	.short	(.L_51 - .L_50)
.L_50:
        /*007c*/ 	.word	0x00000000
        /*0080*/ 	.short	0x0000
        /*0082*/ 	.short	0x0000
        /*0084*/ 	.byte	0x00, 0xf5, 0x21, 0x00


	//----- nvinfo : EIATTR_SPARSE_MMA_MASK
	.align		4
.L_51:
        /*0088*/ 	.byte	0x03, 0x50
        /*008a*/ 	.short	0x0000


	//----- nvinfo : EIATTR_MAXREG_COUNT
	.align		4
        /*008c*/ 	.byte	0x03, 0x1b
        /*008e*/ 	.short	0x00ff


	//----- nvinfo : EIATTR_MERCURY_ISA_VERSION
	.align		4
        /*0090*/ 	.byte	0x03, 0x5f
        /*0092*/ 	.short	0x0101


	//----- nvinfo : EIATTR_VRC_CTA_INIT_COUNT
	.align		4
        /*0094*/ 	.byte	0x02, 0x4a
	.zero		1
	.zero		1


	//----- nvinfo : EIATTR_EXIT_INSTR_OFFSETS
	.align		4
        /*0098*/ 	.byte	0x04, 0x1c
        /*009a*/ 	.short	(.L_53 - .L_52)


	//   ....[0]....
.L_52:
        /*009c*/ 	.word	0x00000540


	//----- nvinfo : EIATTR_CRS_STACK_SIZE
	.align		4
.L_53:
        /*00a0*/ 	.byte	0x04, 0x1e
        /*00a2*/ 	.short	(.L_55 - .L_54)
.L_54:
        /*00a4*/ 	.word	0x00000000


	//----- nvinfo : EIATTR_CBANK_PARAM_SIZE
	.align		4
.L_55:
        /*00a8*/ 	.byte	0x03, 0x19
        /*00aa*/ 	.short	0x0030


	//----- nvinfo : EIATTR_PARAM_CBANK
	.align		4
        /*00ac*/ 	.byte	0x04, 0x0a
        /*00ae*/ 	.short	(.L_57 - .L_56)
	.align		4
.L_56:
        /*00b0*/ 	.word	index@(.nv.constant0._Z7PathBigPiS_iiS_S_ii)
        /*00b4*/ 	.short	0x0380
        /*00b6*/ 	.short	0x0030


	//----- nvinfo : EIATTR_SW_WAR
	.align		4
.L_57:
        /*00b8*/ 	.byte	0x04, 0x36
        /*00ba*/ 	.short	(.L_59 - .L_58)
.L_58:
        /*00bc*/ 	.word	0x00000008
.L_59:


//--------------------- .nv.callgraph             --------------------------
	.section	.nv.callgraph,"",@"SHT_CUDA_CALLGRAPH"
	.align	4
	.sectionentsize	8
	.align		4
        /*0000*/ 	.word	0x00000000
	.align		4
        /*0004*/ 	.word	0xffffffff
	.align		4
        /*0008*/ 	.word	0x00000000
	.align		4
        /*000c*/ 	.word	0xfffffffe
	.align		4
        /*0010*/ 	.word	0x00000000
	.align		4
        /*0014*/ 	.word	0xfffffffd
	.align		4
        /*0018*/ 	.word	0x00000000
	.align		4
        /*001c*/ 	.word	0xfffffffc


//--------------------- .text._Z10MergeBig_kPiS_S_S_S_i --------------------------
	.section	.text._Z10MergeBig_kPiS_S_S_S_i,"ax",@progbits
	.align	128
        .global         _Z10MergeBig_kPiS_S_S_S_i
        .type           _Z10MergeBig_kPiS_S_S_S_i,@function
        .size           _Z10MergeBig_kPiS_S_S_S_i,(.L_x_27 - _Z10MergeBig_kPiS_S_S_S_i)
        .other          _Z10MergeBig_kPiS_S_S_S_i,@"STO_CUDA_ENTRY STV_DEFAULT"
_Z10MergeBig_kPiS_S_S_S_i:
.text._Z10MergeBig_kPiS_S_S_S_i:
[----:B------:R-:W-:Y:S08]  /*0000*/  LDC R1, c[0x0][0x37c] ;  /* 0x0000df00ff017b82 */ /* 0x000ff00000000800 */
[----:B------:R-:W0:Y:S01]  /*0010*/  LDC R8, c[0x0][0x3a8] ;  /* 0x0000ea00ff087b82 */ /* 0x000e220000000800 */
[----:B------:R-:W1:Y:S07]  /*0020*/  S2R R4, SR_TID.X ;  /* 0x0000000000047919 */ /* 0x000e6e0000002100 */
[----:B------:R-:W1:Y:S08]  /*0030*/  S2UR UR4, SR_CTAID.X ;  /* 0x00000000000479c3 */ /* 0x000e700000002500 */
[----:B------:R-:W1:Y:S01]  /*0040*/  LDC R11, c[0x0][0x360] ;  /* 0x0000d800ff0b7b82 */ /* 0x000e620000000800 */
[----:B0-----:R-:W-:-:S04]  /*0050*/  IABS R5, R8 ;  /* 0x0000000800057213 */ /* 0x001fc80000000000 */
[----:B------:R-:W0:Y:S01]  /*0060*/  I2F.RP R0, R5 ;  /* 0x0000000500007306 */ /* 0x000e220000209400 */
[----:B-1----:R-:W-:Y:S01]  /*0070*/  IMAD R11, R11, UR4, R4 ;  /* 0x000000040b0b7c24 */ /* 0x002fe2000f8e0204 */
[----:B------:R-:W1:Y:S06]  /*0080*/  LDCU.64 UR4, c[0x0][0x358] ;  /* 0x00006b00ff0477ac */ /* 0x000e6c0008000a00 */
[----:B0-----:R-:W0:Y:S01]  /*0090*/  MUFU.RCP R0, R0 ;  /* 0x0000000000007308 */ /* 0x001e220000001000 */
[----:B------:R-:W-:Y:S01]  /*00a0*/  IABS R4, R11 ;  /* 0x0000000b00047213 */ /* 0x000fe20000000000 */
[----:B0-----:R-:W-:-:S06]  /*00b0*/  VIADD R2, R0, 0xffffffe ;  /* 0x0ffffffe00027836 */ /* 0x001fcc0000000000 */
[----:B------:R0:W2:Y:S02]  /*00c0*/  F2I.FTZ.U32.TRUNC.NTZ R3, R2 ;  /* 0x0000000200037305 */ /* 0x0000a4000021f000 */
[----:B0-----:R-:W-:Y:S02]  /*00d0*/  IMAD.MOV.U32 R2, RZ, RZ, RZ ;  /* 0x000000ffff027224 */ /* 0x001fe400078e00ff */
[----:B--2---:R-:W-:-:S04]  /*00e0*/  IMAD.MOV R6, RZ, RZ, -R3 ;  /* 0x000000ffff067224 */ /* 0x004fc800078e0a03 */
[----:B------:R-:W-:-:S04]  /*00f0*/  IMAD R7, R6, R5, RZ ;  /* 0x0000000506077224 */ /* 0x000fc800078e02ff */
[----:B------:R-:W-:-:S06]  /*0100*/  IMAD.HI.U32 R3, R3, R7, R2 ;  /* 0x0000000703037227 */ /* 0x000fcc00078e0002 */
[----:B------:R-:W-:-:S04]  /*0110*/  IMAD.HI.U32 R0, R3, R4, RZ ;  /* 0x0000000403007227 */ /* 0x000fc800078e00ff */
[----:B------:R-:W-:-:S04]  /*0120*/  IMAD.MOV R3, RZ, RZ, -R0 ;  /* 0x000000ffff037224 */ /* 0x000fc800078e0a00 */
[----:B------:R-:W-:Y:S01]  /*0130*/  IMAD R2, R5, R3, R4 ;  /* 0x0000000305027224 */ /* 0x000fe200078e0204 */
[----:B------:R-:W-:-:S04]  /*0140*/  LOP3.LUT R4, R11, R8, RZ, 0x3c, !PT ;  /* 0x000000080b047212 */ /* 0x000fc800078e3cff */
[----:B------:R-:W-:Y:S02]  /*0150*/  ISETP.GT.U32.AND P2, PT, R5, R2, PT ;  /* 0x000000020500720c */ /* 0x000fe40003f44070 */
[----:B------:R-:W-:-:S11]  /*0160*/  ISETP.GE.AND P1, PT, R4, RZ, PT ;  /* 0x000000ff0400720c */ /* 0x000fd60003f26270 */
[----:B------:R-:W-:Y:S01]  /*0170*/  @!P2 IMAD.IADD R2, R2, 0x1, -R5 ;  /* 0x000000010202a824 */ /* 0x000fe200078e0a05 */
[----:B------:R-:W-:Y:S02]  /*0180*/  @!P2 IADD3 R0, PT, PT, R0, 0x1, RZ ;  /* 0x000000010000a810 */ /* 0x000fe40007ffe0ff */
[----:B------:R-:W-:Y:S02]  /*0190*/  ISETP.NE.AND P2, PT, R8, RZ, PT ;  /* 0x000000ff0800720c */ /* 0x000fe40003f45270 */
[----:B------:R-:W-:Y:S02]  /*01a0*/  ISETP.GE.U32.AND P0, PT, R2, R5, PT ;  /* 0x000000050200720c */ /* 0x000fe40003f06070 */
[----:B------:R-:W0:Y:S08]  /*01b0*/  LDC.64 R4, c[0x0][0x3a0] ;  /* 0x0000e800ff047b82 */ /* 0x000e300000000a00 */
[----:B------:R-:W2:Y:S03]  /*01c0*/  LDC.64 R2, c[0x0][0x398] ;  /* 0x0000e600ff027b82 */ /* 0x000ea60000000a00 */
[----:B------:R-:W-:-:S04]  /*01d0*/  @P0 VIADD R0, R0, 0x1 ;  /* 0x0000000100000836 */ /* 0x000fc80000000000 */
[----:B------:R-:W-:-:S04]  /*01e0*/  IMAD.MOV.U32 R7, RZ, RZ, R0 ;  /* 0x000000ffff077224 */ /* 0x000fc800078e0000 */
[----:B------:R-:W-:Y:S01]  /*01f0*/  @!P1 IMAD.MOV R7, RZ, RZ, -R7 ;  /* 0x000000ffff079224 */ /* 0x000fe200078e0a07 */
[----:B------:R-:W-:-:S05]  /*0200*/  @!P2 LOP3.LUT R7, RZ, R8, RZ, 0x33, !PT ;  /* 0x00000008ff07a212 */ /* 0x000fca00078e33ff */
[----:B0-----:R-:W-:-:S05]  /*0210*/  IMAD.WIDE R4, R7, 0x4, R4 ;  /* 0x0000000407047825 */ /* 0x001fca00078e0204 */
[----:B-1----:R-:W3:Y:S01]  /*0220*/  LDG.E R0, desc[UR4][R4.64] ;  /* 0x0000000404007981 */ /* 0x002ee2000c1e1900 */
[----:B--2---:R-:W-:-:S03]  /*0230*/  IMAD.WIDE R2, R7, 0x4, R2 ;  /* 0x0000000407027825 */ /* 0x004fc600078e0202 */
[----:B------:R-:W3:Y:S04]  /*0240*/  LDG.E R9, desc[UR4][R4.64+0x4] ;  /* 0x0000040404097981 */ /* 0x000ee8000c1e1900 */
[----:B------:R-:W2:Y:S04]  /*0250*/  LDG.E R13, desc[UR4][R2.64] ;  /* 0x00000004020d7981 */ /* 0x000ea8000c1e1900 */
[----:B------:R-:W2:Y:S01]  /*0260*/  LDG.E R10, desc[UR4][R2.64+0x4] ;  /* 0x00000404020a7981 */ /* 0x000ea2000c1e1900 */
[----:B------:R-:W-:Y:S02]  /*0270*/  IMAD R8, R7, R8, RZ ;  /* 0x0000000807087224 */ /* 0x000fe400078e02ff */
[----:B------:R-:W0:Y:S02]  /*0280*/  LDC.64 R6, c[0x0][0x380] ;  /* 0x0000e000ff067b82 */ /* 0x000e240000000a00 */
[----:B------:R-:W-:Y:S01]  /*0290*/  IMAD.IADD R11, R11, 0x1, -R8 ;  /* 0x000000010b0b7824 */ /* 0x000fe200078e0a08 */
[----:B---3--:R-:W-:Y:S01]  /*02a0*/  IADD3 R9, PT, PT, -R0, R9, RZ ;  /* 0x0000000900097210 */ /* 0x008fe20007ffe1ff */
[----:B--2---:R-:W-:-:S04]  /*02b0*/  IMAD.IADD R10, R10, 0x1, -R13 ;  /* 0x000000010a0a7824 */ /* 0x004fc800078e0a0d */
[----:B------:R-:W-:-:S05]  /*02c0*/  IMAD.IADD R12, R10, 0x1, R9 ;  /* 0x000000010a0c7824 */ /* 0x000fca00078e0209 */
[----:B------:R-:W-:-:S13]  /*02d0*/  ISETP.GE.AND P0, PT, R11, R12, PT ;  /* 0x0000000c0b00720c */ /* 0x000fda0003f06270 */
[----:B0-----:R-:W-:Y:S05]  /*02e0*/  @P0 EXIT ;  /* 0x000000000000094d */ /* 0x001fea0003800000 */
[C---:B------:R-:W-:Y:S01]  /*02f0*/  IMAD.IADD R12, R11.reuse, 0x1, -R10 ;  /* 0x000000010b0c7824 */ /* 0x040fe200078e0a0a */
[----:B------:R-:W-:Y:S01]  /*0300*/  ISETP.GT.AND P0, PT, R11, R10, PT ;  /* 0x0000000a0b00720c */ /* 0x000fe20003f04270 */
[----:B------:R-:W-:Y:S01]  /*0310*/  BSSY.RECONVERGENT B1, `(.L_x_0) ;  /* 0x000002e000017945 */ /* 0x000fe20003800200 */
[----:B------:R-:W-:Y:S01]  /*0320*/  IMAD.WIDE R6, R13, 0x4, R6 ;  /* 0x000000040d067825 */ /* 0x000fe200078e0206 */
[----:B------:R-:W-:Y:S01]  /*0330*/  VIMNMX R13, PT, PT, R10, R11, PT ;  /* 0x0000000b0a0d7248 */ /* 0x000fe20003fe0100 */
[----:B------:R-:W0:Y:S01]  /*0340*/  LDCU.64 UR6, c[0x0][0x388] ;  /* 0x00007100ff0677ac */ /* 0x000e220008000a00 */
[----:B------:R-:W-:Y:S02]  /*0350*/  SEL R12, R12, RZ, P0 ;  /* 0x000000ff0c0c7207 */ /* 0x000fe40000000000 */
[----:B------:R-:W-:-:S03]  /*0360*/  SHF.R.S32.HI R15, RZ, 0x1f, R0 ;  /* 0x0000001fff0f7819 */ /* 0x000fc60000011400 */
[----:B------:R-:W-:-:S07]  /*0370*/  IMAD.MOV.U32 R18, RZ, RZ, R12 ;  /* 0x000000ffff127224 */ /* 0x000fce00078e000c */
.L_x_7:
[----:B------:R-:W-:Y:S01]  /*0380*/  BSSY.RECONVERGENT B2, `(.L_x_1) ;  /* 0x000001c000027945 */ /* 0x000fe20003800200 */
.L_x_5:
[----:B------:R-:W-:Y:S01]  /*0390*/  IADD3 R2, PT, PT, -R12, R13, RZ ;  /* 0x0000000d0c027210 */ /* 0x000fe20007ffe1ff */
[----:B------:R-:W-:Y:S03]  /*03a0*/  BSSY.RELIABLE B0, `(.L_x_2) ;  /* 0x0000017000007945 */ /* 0x000fe60003800100 */
[----:B------:R-:W-:-:S04]  /*03b0*/  IABS R2, R2 ;  /* 0x0000000200027213 */ /* 0x000fc80000000000 */
[----:B------:R-:W-:-:S04]  /*03c0*/  LEA.HI R2, R2, R2, RZ, 0x1 ;  /* 0x0000000202027211 */ /* 0x000fc800078f08ff */
[----:B------:R-:W-:-:S05]  /*03d0*/  SHF.R.S32.HI R2, RZ, 0x1, R2 ;  /* 0x00000001ff027819 */ /* 0x000fca0000011402 */
[--C-:B------:R-:W-:Y:S02]  /*03e0*/  IMAD.IADD R14, R18, 0x1, R2.reuse ;  /* 0x00000001120e7824 */ /* 0x100fe400078e0202 */
[----:B------:R-:W-:-:S03]  /*03f0*/  IMAD.IADD R21, R13, 0x1, -R2 ;  /* 0x000000010d157824 */ /* 0x000fc600078e0a02 */
[----:B------:R-:W-:-:S04]  /*0400*/  ISETP.GT.AND P0, PT, R14, R9, PT ;  /* 0x000000090e00720c */ /* 0x000fc80003f04270 */
[----:B------:R-:W-:-:S13]  /*0410*/  ISETP.LT.OR P0, PT, R21, RZ, P0 ;  /* 0x000000ff1500720c */ /* 0x000fda0000701670 */
[----:B------:R-:W-:Y:S05]  /*0420*/  @P0 BRA `(.L_x_3) ;  /* 0x0000000000380947 */ /* 0x000fea0003800000 */
[----:B------:R-:W-:Y:S02]  /*0430*/  ISETP.NE.AND P0, PT, R14, RZ, PT ;  /* 0x000000ff0e00720c */ /* 0x000fe40003f05270 */
[----:B------:R-:W-:Y:S02]  /*0440*/  IADD3 R2, P1, PT, R0, R14, RZ ;  /* 0x0000000e00027210 */ /* 0x000fe40007f3e0ff */
[----:B------:R-:W-:Y:S02]  /*0450*/  ISETP.EQ.OR P0, PT, R21, R10, !P0 ;  /* 0x0000000a1500720c */ /* 0x000fe40004702670 */
[----:B------:R-:W-:Y:S02]  /*0460*/  LEA.HI.X.SX32 R3, R14, R15, 0x1, P1 ;  /* 0x0000000f0e037211 */ /* 0x000fe400008f0eff */
[----:B0-----:R-:W-:-:S04]  /*0470*/  LEA R4, P1, R2, UR6, 0x2 ;  /* 0x0000000602047c11 */ /* 0x001fc8000f8210ff */
[----:B------:R-:W-:Y:S01]  /*0480*/  LEA.HI.X R5, R2, UR7, R3, 0x2, P1 ;  /* 0x0000000702057c11 */ /* 0x000fe200088f1403 */
[----:B------:R-:W-:-:S04]  /*0490*/  IMAD.WIDE.U32 R2, R21, 0x4, R6 ;  /* 0x0000000415027825 */ /* 0x000fc800078e0006 */
[----:B------:R-:W-:Y:S05]  /*04a0*/  @P0 BREAK.RELIABLE B0 ;  /* 0x0000000000000942 */ /* 0x000fea0003800100 */
[----:B------:R-:W-:Y:S05]  /*04b0*/  @P0 BRA `(.L_x_4) ;  /* 0x0000000000200947 */ /* 0x000fea0003800000 */
[----:B------:R-:W2:Y:S04]  /*04c0*/  LDG.E R16, desc[UR4][R2.64] ;  /* 0x0000000402107981 */ /* 0x000ea8000c1e1900 */
[----:B------:R-:W2:Y:S02]  /*04d0*/  LDG.E R17, desc[UR4][R4.64+-0x4] ;  /* 0xfffffc0404117981 */ /* 0x000ea4000c1e1900 */
[----:B--2---:R-:W-:-:S13]  /*04e0*/  ISETP.GT.AND P0, PT, R16, R17, PT ;  /* 0x000000111000720c */ /* 0x004fda0003f04270 */
[----:B------:R-:W-:Y:S05]  /*04f0*/  @P0 BREAK.RELIABLE B0 ;  /* 0x0000000000000942 */ /* 0x000fea0003800100 */
[----:B------:R-:W-:Y:S05]  /*0500*/  @P0 BRA `(.L_x_4) ;  /* 0x00000000000c0947 */ /* 0x000fea0003800000 */
.L_x_3:
[----:B0-----:R-:W-:Y:S05]  /*0510*/  BSYNC.RELIABLE B0 ;  /* 0x0000000000007941 */ /* 0x001fea0003800100 */
.L_x_2:
[----:B------:R-:W-:Y:S01]  /*0520*/  VIADD R12, R21, 0x1 ;  /* 0x00000001150c7836 */ /* 0x000fe20000000000 */
[----:B------:R-:W-:Y:S06]  /*0530*/  BRA `(.L_x_5) ;  /* 0xfffffffc00947947 */ /* 0x000fec000383ffff */
.L_x_4:
[----:B------:R-:W-:Y:S05]  /*0540*/  BSYNC.RECONVERGENT B2 ;  /* 0x0000000000027941 */ /* 0x000fea0003800200 */
.L_x_1:
[----:B------:R-:W-:-:S04]  /*0550*/  ISETP.NE.AND P0, PT, R21, RZ, PT ;  /* 0x000000ff1500720c */ /* 0x000fc80003f05270 */
[----:B------:R-:W-:-:S13]  /*0560*/  ISETP.EQ.OR P0, PT, R14, R9, !P0 ;  /* 0x000000090e00720c */ /* 0x000fda0004702670 */
[----:B------:R-:W-:Y:S05]  /*0570*/  @P0 BRA `(.L_x_6) ;  /* 0x00000000001c0947 */ /* 0x000fea0003800000 */
[----:B------:R-:W-:Y:S01]  /*0580*/  IADD3 R13, PT, PT, R21, -0x1, RZ ;  /* 0xffffffff150d7810 */ /* 0x000fe20007ffe0ff */
[----:B------:R-:W2:Y:S04]  /*0590*/  LDG.E R19, desc[UR4][R4.64] ;  /* 0x0000000404137981 */ /* 0x000ea8000c1e1900 */
[----:B------:R-:W-:-:S06]  /*05a0*/  IMAD.WIDE.U32 R16, R13, 0x4, R6 ;  /* 0x000000040d107825 */ /* 0x000fcc00078e0006 */
[----:B------:R-:W2:Y:S02]  /*05b0*/  LDG.E R16, desc[UR4][R16.64] ;  /* 0x0000000410107981 */ /* 0x000ea4000c1e1900 */
[----:B--2---:R-:W-:-:S13]  /*05c0*/  ISETP.GT.AND P0, PT, R16, R19, PT ;  /* 0x000000131000720c */ /* 0x004fda0003f04270 */
[----:B------:R-:W-:Y:S01]  /*05d0*/  @P0 VIADD R18, R14, 0x1 ;  /* 0x000000010e120836 */ /* 0x000fe20000000000 */
[----:B------:R-:W-:Y:S06]  /*05e0*/  @P0 BRA `(.L_x_7) ;  /* 0xfffffffc00640947 */ /* 0x000fec000383ffff */
.L_x_6:
[----:B------:R-:W-:Y:S05]  /*05f0*/  BSYNC.RECONVERGENT B1 ;  /* 0x0000000000017941 */ /* 0x000fea0003800200 */
.L_x_0:
[----:B------:R-:W-:Y:S05]  /*0600*/  WARPSYNC.ALL ;  /* 0x0000000000007948 */ /* 0x000fea0003800000 */
[----:B------:R-:W0:Y:S01]  /*0610*/  LDC.64 R6, c[0x0][0x390] ;  /* 0x0000e400ff067b82 */ /* 0x000e220000000a00 */
[----:B------:R-:W-:Y:S01]  /*0620*/  ISETP.GE.AND P0, PT, R21, R10, PT ;  /* 0x0000000a1500720c */ /* 0x000fe20003f06270 */
[----:B------:R-:W-:Y:S01]  /*0630*/  BSSY.RECONVERGENT B1, `(.L_x_8) ;  /* 0x0000011000017945 */ /* 0x000fe20003800200 */
[----:B0-----:R-:W-:-:S11]  /*0640*/  IMAD.WIDE R6, R8, 0x4, R6 ;  /* 0x0000000408067825 */ /* 0x001fd600078e0206 */
[----:B------:R-:W-:Y:S05]  /*0650*/  @!P0 BRA `(.L_x_9) ;  /* 0x0000000000088947 */ /* 0x000fea0003800000 */
[----:B------:R0:W5:Y:S01]  /*0660*/  LDG.E R5, desc[UR4][R4.64] ;  /* 0x0000000404057981 */ /* 0x000162000c1e1900 */
[----:B------:R-:W-:Y:S05]  /*0670*/  BRA `(.L_x_10) ;  /* 0x0000000000307947 */ /* 0x000fea0003800000 */
.L_x_9:
[----:B------:R-:W-:-:S13]  /*0680*/  ISETP.NE.AND P0, PT, R14, R9, PT ;  /* 0x000000090e00720c */ /* 0x000fda0003f05270 */
[----:B------:R-:W-:Y:S05]  /*0690*/  @P0 BRA `(.L_x_11) ;  /* 0x0000000000080947 */ /* 0x000fea0003800000 */
[----:B------:R0:W5:Y:S01]  /*06a0*/  LDG.E R5, desc[UR4][R2.64] ;  /* 0x0000000402057981 */ /* 0x000162000c1e1900 */
[----:B------:R-:W-:Y:S05]  /*06b0*/  BRA `(.L_x_12) ;  /* 0x0000000000147947 */ /* 0x000fea0003800000 */
.L_x_11:
[----:B------:R-:W2:Y:S04]  /*06c0*/  LDG.E R2, desc[UR4][R2.64] ;  /* 0x0000000402027981 */ /* 0x000ea8000c1e1900 */
[----:B------:R-:W2:Y:S02]  /*06d0*/  LDG.E R5, desc[UR4][R4.64] ;  /* 0x0000000404057981 */ /* 0x000ea4000c1e1900 */
[----:B--2---:R-:W-:-:S13]  /*06e0*/  ISETP.GT.AND P0, PT, R2, R5, PT ;  /* 0x000000050200720c */ /* 0x004fda0003f04270 */
[----:B------:R-:W-:Y:S05]  /*06f0*/  @P0 BRA `(.L_x_10) ;  /* 0x0000000000100947 */ /* 0x000fea0003800000 */
[----:B------:R-:W-:-:S07]  /*0700*/  IMAD.MOV.U32 R5, RZ, RZ, R2 ;  /* 0x000000ffff057224 */ /* 0x000fce00078e0002 */
.L_x_12:
[----:B0-----:R-:W-:-:S05]  /*0710*/  IMAD.WIDE R2, R11, 0x4, R6 ;  /* 0x000000040b027825 */ /* 0x001fca00078e0206 */
[----:B-----5:R-:W-:Y:S01]  /*0720*/  STG.E desc[UR4][R2.64], R5 ;  /* 0x0000000502007986 */ /* 0x020fe2000c101904 */
[----:B------:R-:W-:Y:S05]  /*0730*/  EXIT ;  /* 0x000000000000794d */ /* 0x000fea0003800000 */
.L_x_10:
[----:B------:R-:W-:Y:S05]  /*0740*/  BSYNC.RECONVERGENT B1 ;  /* 0x0000000000017941 */ /* 0x000fea0003800200 */
.L_x_8:
[----:B------:R-:W-:-:S05]  /*0750*/  IMAD.WIDE R6, R11, 0x4, R6 ;  /* 0x000000040b067825 */ /* 0x000fca00078e0206 */
[----:B-----5:R-:W-:Y:S01]  /*0760*/  STG.E desc[UR4][R6.64], R5 ;  /* 0x0000000506007986 */ /* 0x020fe2000c101904 */
[----:B------:R-:W-:Y:S05]  /*0770*/  EXIT ;  /* 0x000000000000794d */ /* 0x000fea0003800000 */
.L_x_13:
[----:B------:R-:W-:-:S00]  /*0780*/  BRA `(.L_x_13) ;  /* 0xfffffffc00fc7947 */ /* 0x000fc0000383ffff */
[----:B------:R-:W-:-:S00]  /*0790*/  NOP ;  /* 0x0000000000007918 */ /* 0x000fc00000000000 */
        /* <DEDUP_REMOVED lines=14> */
.L_x_27:


//--------------------- .text._Z7PathBigPiS_iiS_S_ii --------------------------
	.section	.text._Z7PathBigPiS_iiS_S_ii,"ax",@progbits
	.align	128
        .global         _Z7PathBigPiS_iiS_S_ii
        .type           _Z7PathBigPiS_iiS_S_ii,@function
        .size           _Z7PathBigPiS_iiS_S_ii,(.L_x_28 - _Z7PathBigPiS_iiS_S_ii)
        .other          _Z7PathBigPiS_iiS_S_ii,@"STO_CUDA_ENTRY STV_DEFAULT"
_Z7PathBigPiS_iiS_S_ii:
.text._Z7PathBigPiS_iiS_S_ii:
[----:B------:R-:W-:Y:S01]  /*0000*/  LDC R1, c[0x0][0x37c] ;  /* 0x0000df00ff017b82 */ /* 0x000fe20000000800 */
[----:B------:R-:W0:Y:S07]  /*0010*/  S2R R3, SR_TID.X ;  /* 0x0000000000037919 */ /* 0x000e2e0000002100 */
[----:B------:R-:W1:Y:S01]  /*0020*/  LDC.64 R14, c[0x0][0x398] ;  /* 0x0000e600ff0e7b82 */ /* 0x000e620000000a00 */
[----:B------:R-:W2:Y:S01]  /*0030*/  LDCU.64 UR4, c[0x0][0x358] ;  /* 0x00006b00ff0477ac */ /* 0x000ea20008000a00 */
[----:B------:R-:W-:Y:S06]  /*0040*/  BSSY.RECONVERGENT B1, `(.L_x_14) ;  /* 0x000003b000017945 */ /* 0x000fec0003800200 */
[----:B------:R-:W1:Y:S08]  /*0050*/  LDC.64 R18, c[0x0][0x3a8] ;  /* 0x0000ea00ff127b82 */ /* 0x000e700000000a00 */
[----:B------:R-:W3:Y:S08]  /*0060*/  LDC.64 R16, c[0x0][0x3a0] ;  /* 0x0000e800ff107b82 */ /* 0x000ef00000000a00 */
[----:B------:R-:W2:Y:S08]  /*0070*/  LDC.64 R10, c[0x0][0x3a0] ;  /* 0x0000e800ff0a7b82 */ /* 0x000eb00000000a00 */
[----:B------:R-:W4:Y:S01]  /*0080*/  LDC.64 R12, c[0x0][0x398] ;  /* 0x0000e600ff0c7b82 */ /* 0x000f220000000a00 */
[----:B-1----:R-:W-:-:S04]  /*0090*/  IMAD.WIDE R14, R19, 0x4, R14 ;  /* 0x00000004130e7825 */ /* 0x002fc800078e020e */
[----:B0-----:R-:W-:-:S03]  /*00a0*/  IMAD R18, R3, R18, R18 ;  /* 0x0000001203127224 */ /* 0x001fc600078e0212 */
[----:B------:R-:W0:Y:S01]  /*00b0*/  LDC.64 R4, c[0x0][0x390] ;  /* 0x0000e400ff047b82 */ /* 0x000e220000000a00 */
[----:B---3--:R-:W-:-:S04]  /*00c0*/  IMAD.WIDE R16, R19, 0x4, R16 ;  /* 0x0000000413107825 */ /* 0x008fc800078e0210 */
[----:B------:R-:W-:Y:S01]  /*00d0*/  VIADD R19, R18, 0xffffffff ;  /* 0xffffffff12137836 */ /* 0x000fe20000000000 */
[----:B--2---:R1:W-:Y:S02]  /*00e0*/  STG.E desc[UR4][R10.64], RZ ;  /* 0x000000ff0a007986 */ /* 0x0043e4000c101904 */
[----:B------:R-:W2:Y:S02]  /*00f0*/  LDC R0, c[0x0][0x394] ;  /* 0x0000e500ff007b82 */ /* 0x000ea40000000800 */
[----:B----4-:R3:W-:Y:S06]  /*0100*/  STG.E desc[UR4][R12.64], RZ ;  /* 0x000000ff0c007986 */ /* 0x0107ec000c101904 */
[----:B------:R-:W4:Y:S01]  /*0110*/  LDC R2, c[0x0][0x390] ;  /* 0x0000e400ff027b82 */ /* 0x000f220000000800 */
[----:B0-----:R0:W-:Y:S07]  /*0120*/  STG.E desc[UR4][R14.64], R5 ;  /* 0x000000050e007986 */ /* 0x0011ee000c101904 */
[----:B------:R-:W2:Y:S01]  /*0130*/  LDC.64 R6, c[0x0][0x380] ;  /* 0x0000e000ff067b82 */ /* 0x000ea20000000a00 */
[C---:B-1----:R-:W-:Y:S01]  /*0140*/  IMAD.IADD R10, R19.reuse, 0x1, -R4 ;  /* 0x00000001130a7824 */ /* 0x042fe200078e0a04 */
[CC--:B------:R-:W-:Y:S01]  /*0150*/  ISETP.GT.AND P0, PT, R19.reuse, R4.reuse, PT ;  /* 0x000000041300720c */ /* 0x0c0fe20003f04270 */
[----:B------:R1:W-:Y:S01]  /*0160*/  STG.E desc[UR4][R16.64], R4 ;  /* 0x0000000410007986 */ /* 0x0003e2000c101904 */
[----:B------:R-:W-:-:S02]  /*0170*/  VIMNMX R19, PT, PT, R19, R4, PT ;  /* 0x0000000413137248 */ /* 0x000fc40003fe0100 */
[----:B---3--:R-:W-:Y:S02]  /*0180*/  SEL R12, R10, RZ, P0 ;  /* 0x000000ff0a0c7207 */ /* 0x008fe40000000000 */
[----:B------:R-:W3:Y:S03]  /*0190*/  LDC.64 R8, c[0x0][0x388] ;  /* 0x0000e200ff087b82 */ /* 0x000ee60000000a00 */
[----:B0-----:R-:W-:-:S07]  /*01a0*/  IMAD.MOV.U32 R14, RZ, RZ, R12 ;  /* 0x000000ffff0e7224 */ /* 0x001fce00078e000c */
.L_x_21:
[----:B------:R-:W-:Y:S01]  /*01b0*/  BSSY.RECONVERGENT B2, `(.L_x_15) ;  /* 0x0000019000027945 */ /* 0x000fe20003800200 */
.L_x_19:
[----:B-1----:R-:W-:Y:S01]  /*01c0*/  IMAD.IADD R4, R19, 0x1, -R12 ;  /* 0x0000000113047824 */ /* 0x002fe200078e0a0c */
[----:B------:R-:W-:Y:S04]  /*01d0*/  BSSY.RELIABLE B0, `(.L_x_16) ;  /* 0x0000014000007945 */ /* 0x000fe80003800100 */
[----:B------:R-:W-:-:S04]  /*01e0*/  IABS R4, R4 ;  /* 0x0000000400047213 */ /* 0x000fc80000000000 */
[----:B------:R-:W-:-:S04]  /*01f0*/  LEA.HI R4, R4, R4, RZ, 0x1 ;  /* 0x0000000404047211 */ /* 0x000fc800078f08ff */
[----:B------:R-:W-:-:S04]  /*0200*/  SHF.R.S32.HI R4, RZ, 0x1, R4 ;  /* 0x00000001ff047819 */ /* 0x000fc80000011404 */
[----:B------:R-:W-:Y:S01]  /*0210*/  IADD3 R13, PT, PT, R19, -R4, RZ ;  /* 0x80000004130d7210 */ /* 0x000fe20007ffe0ff */
[----:B------:R-:W-:-:S05]  /*0220*/  IMAD.IADD R15, R14, 0x1, R4 ;  /* 0x000000010e0f7824 */ /* 0x000fca00078e0204 */
[----:B--2---:R-:W-:-:S04]  /*0230*/  ISETP.GT.AND P0, PT, R15, R0, PT ;  /* 0x000000000f00720c */ /* 0x004fc80003f04270 */
[----:B------:R-:W-:-:S13]  /*0240*/  ISETP.LT.OR P0, PT, R13, RZ, P0 ;  /* 0x000000ff0d00720c */ /* 0x000fda0000701670 */
[----:B------:R-:W-:Y:S05]  /*0250*/  @P0 BRA `(.L_x_17) ;  /* 0x00000000002c0947 */ /* 0x000fea0003800000 */
[----:B------:R-:W-:Y:S01]  /*0260*/  ISETP.NE.AND P0, PT, R15, RZ, PT ;  /* 0x000000ff0f00720c */ /* 0x000fe20003f05270 */
[----:B------:R-:W-:-:S03]  /*0270*/  IMAD.WIDE.U32 R4, R13, 0x4, R6 ;  /* 0x000000040d047825 */ /* 0x000fc600078e0006 */
[----:B----4-:R-:W-:Y:S01]  /*0280*/  ISETP.EQ.OR P0, PT, R13, R2, !P0 ;  /* 0x000000020d00720c */ /* 0x010fe20004702670 */
[----:B---3--:R-:W-:-:S12]  /*0290*/  IMAD.WIDE R10, R15, 0x4, R8 ;  /* 0x000000040f0a7825 */ /* 0x008fd800078e0208 */
[----:B------:R-:W-:Y:S05]  /*02a0*/  @P0 BREAK.RELIABLE B0 ;  /* 0x0000000000000942 */ /* 0x000fea0003800100 */
[----:B------:R-:W-:Y:S05]  /*02b0*/  @P0 BRA `(.L_x_18) ;  /* 0x0000000000200947 */ /* 0x000fea0003800000 */
[----:B------:R-:W2:Y:S04]  /*02c0*/  LDG.E R16, desc[UR4][R4.64] ;  /* 0x0000000404107981 */ /* 0x000ea8000c1e1900 */
[----:B------:R-:W2:Y:S02]  /*02d0*/  LDG.E R17, desc[UR4][R10.64+-0x4] ;  /* 0xfffffc040a117981 */ /* 0x000ea4000c1e1900 */
[----:B--2---:R-:W-:-:S13]  /*02e0*/  ISETP.GT.AND P0, PT, R16, R17, PT ;  /* 0x000000111000720c */ /* 0x004fda0003f04270 */
[----:B------:R-:W-:Y:S05]  /*02f0*/  @P0 BREAK.RELIABLE B0 ;  /* 0x0000000000000942 */ /* 0x000fea0003800100 */
[----:B------:R-:W-:Y:S05]  /*0300*/  @P0 BRA `(.L_x_18) ;  /* 0x00000000000c0947 */ /* 0x000fea0003800000 */
.L_x_17:
[----:B------:R-:W-:Y:S05]  /*0310*/  BSYNC.RELIABLE B0 ;  /* 0x0000000000007941 */ /* 0x000fea0003800100 */
.L_x_16:
[----:B------:R-:W-:Y:S01]  /*0320*/  VIADD R12, R13, 0x1 ;  /* 0x000000010d0c7836 */ /* 0x000fe20000000000 */
[----:B------:R-:W-:Y:S06]  /*0330*/  BRA `(.L_x_19) ;  /* 0xfffffffc00a07947 */ /* 0x000fec000383ffff */
.L_x_18:
[----:B------:R-:W-:Y:S05]  /*0340*/  BSYNC.RECONVERGENT B2 ;  /* 0x0000000000027941 */ /* 0x000fea0003800200 */
.L_x_15:
[----:B------:R-:W-:-:S04]  /*0350*/  ISETP.NE.AND P0, PT, R13, RZ, PT ;  /* 0x000000ff0d00720c */ /* 0x000fc80003f05270 */
[----:B------:R-:W-:-:S13]  /*0360*/  ISETP.EQ.OR P0, PT, R15, R0, !P0 ;  /* 0x000000000f00720c */ /* 0x000fda0004702670 */
[----:B------:R-:W-:Y:S05]  /*0370*/  @P0 BRA `(.L_x_20) ;  /* 0x00000000001c0947 */ /* 0x000fea0003800000 */
[----:B------:R-:W-:Y:S01]  /*0380*/  VIADD R19, R13, 0xffffffff ;  /* 0xffffffff0d137836 */ /* 0x000fe20000000000 */
[----:B------:R-:W2:Y:S03]  /*0390*/  LDG.E R21, desc[UR4][R10.64] ;  /* 0x000000040a157981 */ /* 0x000ea6000c1e1900 */
[----:B------:R-:W-:-:S06]  /*03a0*/  IMAD.WIDE.U32 R16, R19, 0x4, R6 ;  /* 0x0000000413107825 */ /* 0x000fcc00078e0006 */
[----:B------:R-:W2:Y:S02]  /*03b0*/  LDG.E R16, desc[UR4][R16.64] ;  /* 0x0000000410107981 */ /* 0x000ea4000c1e1900 */
[----:B--2---:R-:W-:-:S13]  /*03c0*/  ISETP.GT.AND P0, PT, R16, R21, PT ;  /* 0x000000151000720c */ /* 0x004fda0003f04270 */
[----:B------:R-:W-:Y:S01]  /*03d0*/  @P0 VIADD R14, R15, 0x1 ;  /* 0x000000010f0e0836 */ /* 0x000fe20000000000 */
[----:B------:R-:W-:Y:S06]  /*03e0*/  @P0 BRA `(.L_x_21) ;  /* 0xfffffffc00700947 */ /* 0x000fec000383ffff */
.L_x_20:
[----:B------:R-:W-:Y:S05]  /*03f0*/  BSYNC.RECONVERGENT B1 ;  /* 0x0000000000017941 */ /* 0x000fea0003800200 */
.L_x_14:
[----:B------:R-:W-:Y:S05]  /*0400*/  WARPSYNC.ALL ;  /* 0x0000000000007948 */ /* 0x000fea0003800000 */
[----:B------:R-:W-:Y:S01]  /*0410*/  ISETP.GE.AND P0, PT, R13, R2, PT ;  /* 0x000000020d00720c */ /* 0x000fe20003f06270 */
[----:B------:R-:W-:-:S12]  /*0420*/  BSSY.RECONVERGENT B1, `(.L_x_22) ;  /* 0x000000b000017945 */ /* 0x000fd80003800200 */
[----:B------:R-:W-:Y:S05]  /*0430*/  @P0 BRA `(.L_x_23) ;  /* 0x0000000000200947 */ /* 0x000fea0003800000 */
[----:B------:R-:W-:-:S13]  /*0440*/  ISETP.NE.AND P0, PT, R15, R0, PT ;  /* 0x000000000f00720c */ /* 0x000fda0003f05270 */
[----:B------:R-:W-:Y:S05]  /*0450*/  @!P0 BRA `(.L_x_24) ;  /* 0x0000000000108947 */ /* 0x000fea0003800000 */
[----:B------:R-:W2:Y:S04]  /*0460*/  LDG.E R4, desc[UR4][R4.64] ;  /* 0x0000000404047981 */ /* 0x000ea8000c1e1900 */
[----:B------:R-:W2:Y:S02]  /*0470*/  LDG.E R11, desc[UR4][R10.64] ;  /* 0x000000040a0b7981 */ /* 0x000ea4000c1e1900 */
[----:B--2---:R-:W-:-:S13]  /*0480*/  ISETP.GT.AND P0, PT, R4, R11, PT ;  /* 0x0000000b0400720c */ /* 0x004fda0003f04270 */
[----:B------:R-:W-:Y:S05]  /*0490*/  @P0 BRA `(.L_x_23) ;  /* 0x0000000000080947 */ /* 0x000fea0003800000 */
.L_x_24:
[----:B------:R-:W-:Y:S01]  /*04a0*/  IADD3 R13, PT, PT, R13, 0x1, RZ ;  /* 0x000000010d0d7810 */ /* 0x000fe20007ffe0ff */
[----:B------:R-:W-:Y:S06]  /*04b0*/  BRA `(.L_x_25) ;  /* 0x0000000000047947 */ /* 0x000fec0003800000 */
.L_x_23:
[----:B------:R-:W-:-:S07]  /*04c0*/  VIADD R15, R15, 0x1 ;  /* 0x000000010f0f7836 */ /* 0x000fce0000000000 */
.L_x_25:
[----:B------:R-:W-:Y:S05]  /*04d0*/  BSYNC.RECONVERGENT B1 ;  /* 0x0000000000017941 */ /* 0x000fea0003800200 */
.L_x_22:
[----:B------:R-:W0:Y:S08]  /*04e0*/  LDC.64 R4, c[0x0][0x398] ;  /* 0x0000e600ff047b82 */ /* 0x000e300000000a00 */
[----:B------:R-:W1:Y:S01]  /*04f0*/  LDC.64 R6, c[0x0][0x3a0] ;  /* 0x0000e800ff067b82 */ /* 0x000e620000000a00 */
[----:B0-----:R-:W-:-:S05]  /*0500*/  IMAD.WIDE.U32 R4, R3, 0x4, R4 ;  /* 0x0000000403047825 */ /* 0x001fca00078e0004 */
[----:B------:R-:W-:Y:S01]  /*0510*/  STG.E desc[UR4][R4.64+0x4], R15 ;  /* 0x0000040f04007986 */ /* 0x000fe2000c101904 */
[----:B-1----:R-:W-:-:S05]  /*0520*/  IMAD.WIDE.U32 R2, R3, 0x4, R6 ;  /* 0x0000000403027825 */ /* 0x002fca00078e0006 */
[----:B------:R-:W-:Y:S01]  /*0530*/  STG.E desc[UR4][R2.64+0x4], R13 ;  /* 0x0000040d02007986 */ /* 0x000fe2000c101904 */
[----:B------:R-:W-:Y:S05]  /*0540*/  EXIT ;  /* 0x000000000000794d */ /* 0x000fea0003800000 */
.L_x_26:
        /* <DEDUP_REMOVED lines=11> */
.L_x_28:


//--------------------- .nv.shared.reserved.0     --------------------------
	.section	.nv.shared.reserved.0,"aw",@nobits
	.weak		__nv_reservedSMEM_offset_0_alias
	.size		__nv_reservedSMEM_offset_0_alias, 0, 64
	.other		__nv_reservedSMEM_offset_0_alias,@"STO_CUDA_RESERVED_SHARED STV_DEFAULT"
__nv_reservedSMEM_offset_0_alias:
	.zero		0
	.zero		64


//--------------------- .nv.constant0._Z10MergeBig_kPiS_S_S_S_i --------------------------
	.section	.nv.constant0._Z10MergeBig_kPiS_S_S_S_i,"a",@progbits
	.sectionflags	@""
	.align	4
.nv.constant0._Z10MergeBig_kPiS_S_S_S_i:
	.zero		940


//--------------------- .nv.constant0._Z7PathBigPiS_iiS_S_ii --------------------------
	.section	.nv.constant0._Z7PathBigPiS_iiS_S_ii,"a",@progbits
	.sectionflags	@""
	.align	4
.nv.constant0._Z7PathBigPiS_iiS_S_ii:
	.zero		944


//--------------------- SYMBOLS --------------------------

	.type		.nv.reservedSmem.offset0,@object
	.size		.nv.reservedSmem.offset0,0x4
